//
// Generated by NVIDIA NVVM Compiler
//
// Compiler Build ID: CL-36424714
// Cuda compilation tools, release 13.0, V13.0.88
// Based on NVVM 20.0.0
//

.version 9.0
.target sm_100
.address_size 64

	// .globl	_Z17leaky_relu_kernelPKfPfi

.visible .entry _Z17leaky_relu_kernelPKfPfi(
	.param .u64 .ptr .align 1 _Z17leaky_relu_kernelPKfPfi_param_0,
	.param .u64 .ptr .align 1 _Z17leaky_relu_kernelPKfPfi_param_1,
	.param .u32 _Z17leaky_relu_kernelPKfPfi_param_2
)
{
	.reg .pred 	%p<4>;
	.reg .b32 	%r<6>;
	.reg .b32 	%f<7>;
	.reg .b64 	%rd<8>;

	ld.param.u64 	%rd3, [_Z17leaky_relu_kernelPKfPfi_param_0];
	ld.param.u64 	%rd2, [_Z17leaky_relu_kernelPKfPfi_param_1];
	ld.param.u32 	%r2, [_Z17leaky_relu_kernelPKfPfi_param_2];
	cvta.to.global.u64 	%rd1, %rd3;
	mov.u32 	%r3, %ctaid.x;
	mov.u32 	%r4, %ntid.x;
	mov.u32 	%r5, %tid.x;
	mad.lo.s32 	%r1, %r3, %r4, %r5;
	setp.ge.s32 	%p1, %r1, %r2;
	@%p1 bra 	$L__BB0_2;
	cvta.to.global.u64 	%rd4, %rd2;
	mul.wide.s32 	%rd5, %r1, 4;
	add.s64 	%rd6, %rd1, %rd5;
	ld.global.f32 	%f1, [%rd6];
	setp.gt.f32 	%p2, %f1, 0f00000000;
	selp.f32 	%f2, 0f3F800000, 0f00000000, %p2;
	mul.f32 	%f3, %f1, 0f3C23D70A;
	setp.le.f32 	%p3, %f1, 0f00000000;
	selp.f32 	%f4, 0f3F800000, 0f00000000, %p3;
	mul.f32 	%f5, %f3, %f4;
	fma.rn.f32 	%f6, %f1, %f2, %f5;
	add.s64 	%rd7, %rd4, %rd5;
	st.global.f32 	[%rd7], %f6;
$L__BB0_2:
	ret;

}


// ===== COMPILED SASS (sm_100) =====

	.target	sm_100

	.elftype	@"ET_EXEC"


//--------------------- .note.nv.tkinfo           --------------------------
	.section	.note.nv.tkinfo,"",@"SHT_NOTE"
	.sectionflags	@"SHF_NOTE_NV_TKINFO"
	.tkinfo
        /*0018*/ 	.word	0x00000002
        /*0030*/ 	.string	""
        /*0030*/ 	.string	"ptxas"
        /*0030*/ 	.string	"Cuda compilation tools, release 13.0, V13.0.88"
        /*0030*/ 	.string	"Build cuda_13.0.r13.0/compiler.36424714_0"
        /*0030*/ 	.string	"-arch sm_100 -m 64 "



//--------------------- .note.nv.cuinfo           --------------------------
	.section	.note.nv.cuinfo,"",@"SHT_NOTE"
	.sectionflags	@"SHF_NOTE_NV_CUINFO"
        /*0018*/ 	.short	0x0002
        /*001a*/ 	.short	0x0064
        /*001c*/ 	.short	0x0082
	.zero		2


//--------------------- .nv.info                  --------------------------
	.section	.nv.info,"",@"SHT_CUDA_INFO"
	.align	4


	//----- nvinfo : EIATTR_REGCOUNT
	.align		4
        /*0000*/ 	.byte	0x04, 0x2f
        /*0002*/ 	.short	(.L_1 - .L_0)
	.align		4
.L_0:
        /*0004*/ 	.word	index@(_Z17leaky_relu_kernelPKfPfi)
        /*0008*/ 	.word	0x0000000e


	//----- nvinfo : EIATTR_FRAME_SIZE
	.align		4
.L_1:
        /*000c*/ 	.byte	0x04, 0x11
        /*000e*/ 	.short	(.L_3 - .L_2)
	.align		4
.L_2:
        /*0010*/ 	.word	index@(_Z17leaky_relu_kernelPKfPfi)
        /*0014*/ 	.word	0x00000000


	//----- nvinfo : EIATTR_MIN_STACK_SIZE
	.align		4
.L_3:
        /*0018*/ 	.byte	0x04, 0x12
        /*001a*/ 	.short	(.L_5 - .L_4)
	.align		4
.L_4:
        /*001c*/ 	.word	index@(_Z17leaky_relu_kernelPKfPfi)
        /*0020*/ 	.word	0x00000000
.L_5:


//--------------------- .nv.compat                --------------------------
	.section	.nv.compat,"",@"SHT_CUDA_COMPAT_INFO"
	.align	4
        /*0000*/ 	.byte	0x02, 0x09, 0x00, 0x00, 0x02, 0x02, 0x01, 0x00, 0x02, 0x05, 0x05, 0x00, 0x03, 0x07, 0x01, 0x01
        /*0010*/ 	.byte	0x02, 0x03, 0x00, 0x00, 0x02, 0x06, 0x01, 0x00, 0x04, 0x0b, 0x08, 0x00, 0x09, 0x00, 0x00, 0x00
        /*0020*/ 	.byte	0x00, 0x00, 0x00, 0x00


//--------------------- .nv.info._Z17leaky_relu_kernelPKfPfi --------------------------
	.section	.nv.info._Z17leaky_relu_kernelPKfPfi,"",@"SHT_CUDA_INFO"
	.sectionflags	@""
	.align	4


	//----- nvinfo : EIATTR_CUDA_API_VERSION
	.align		4
        /*0000*/ 	.byte	0x04, 0x37
        /*0002*/ 	.short	(.L_7 - .L_6)
.L_6:
        /*0004*/ 	.word	0x00000082


	//----- nvinfo : EIATTR_KPARAM_INFO
	.align		4
.L_7:
        /*0008*/ 	.byte	0x04, 0x17
        /*000a*/ 	.short	(.L_9 - .L_8)
.L_8:
        /*000c*/ 	.word	0x00000000
        /*0010*/ 	.short	0x0002
        /*0012*/ 	.short	0x0010
        /*0014*/ 	.byte	0x00, 0xf0, 0x11, 0x00


	//----- nvinfo : EIATTR_KPARAM_INFO
	.align		4
.L_9:
        /*0018*/ 	.byte	0x04, 0x17
        /*001a*/ 	.short	(.L_11 - .L_10)
.L_10:
        /*001c*/ 	.word	0x00000000
        /*0020*/ 	.short	0x0001
        /*0022*/ 	.short	0x0008
        /*0024*/ 	.byte	0x00, 0xf5, 0x21, 0x00


	//----- nvinfo : EIATTR_KPARAM_INFO
	.align		4
.L_11:
        /*0028*/ 	.byte	0x04, 0x17
        /*002a*/ 	.short	(.L_13 - .L_12)
.L_12:
        /*002c*/ 	.word	0x00000000
        /*0030*/ 	.short	0x0000
        /*0032*/ 	.short	0x0000
        /*0034*/ 	.byte	0x00, 0xf5, 0x21, 0x00


	//----- nvinfo : EIATTR_SPARSE_MMA_MASK
	.align		4
.L_13:
        /*0038*/ 	.byte	0x03, 0x50
        /*003a*/ 	.short	0x0000


	//----- nvinfo : EIATTR_MAXREG_COUNT
	.align		4
        /*003c*/ 	.byte	0x03, 0x1b
        /*003e*/ 	.short	0x00ff


	//----- nvinfo : EIATTR_MERCURY_ISA_VERSION
	.align		4
        /*0040*/ 	.byte	0x03, 0x5f
        /*0042*/ 	.short	0x0101


	//----- nvinfo : EIATTR_VRC_CTA_INIT_COUNT
	.align		4
        /*0044*/ 	.byte	0x02, 0x4a
	.zero		1
	.zero		1


	//----- nvinfo : EIATTR_EXIT_INSTR_OFFSETS
	.align		4
        /*0048*/ 	.byte	0x04, 0x1c
        /*004a*/ 	.short	(.L_15 - .L_14)


	//   ....[0]....
.L_14:
        /*004c*/ 	.word	0x00000070


	//   ....[1]....
        /*0050*/ 	.word	0x00000140


	//----- nvinfo : EIATTR_CBANK_PARAM_SIZE
	.align		4
.L_15:
        /*0054*/ 	.byte	0x03, 0x19
        /*0056*/ 	.short	0x0014


	//----- nvinfo : EIATTR_PARAM_CBANK
	.align		4
        /*0058*/ 	.byte	0x04, 0x0a
        /*005a*/ 	.short	(.L_17 - .L_16)
	.align		4
.L_16:
        /*005c*/ 	.word	index@(.nv.constant0._Z17leaky_relu_kernelPKfPfi)
        /*0060*/ 	.short	0x0380
        /*0062*/ 	.short	0x0014


	//----- nvinfo : EIATTR_SW_WAR
	.align		4
.L_17:
        /*0064*/ 	.byte	0x04, 0x36
        /*0066*/ 	.short	(.L_19 - .L_18)
.L_18:
        /*0068*/ 	.word	0x00000008
.L_19:


//--------------------- .nv.callgraph             --------------------------
	.section	.nv.callgraph,"",@"SHT_CUDA_CALLGRAPH"
	.align	4
	.sectionentsize	8
	.align		4
        /*0000*/ 	.word	0x00000000
	.align		4
        /*0004*/ 	.word	0xffffffff
	.align		4
        /*0008*/ 	.word	0x00000000
	.align		4
        /*000c*/ 	.word	0xfffffffe
	.align		4
        /*0010*/ 	.word	0x00000000
	.align		4
        /*0014*/ 	.word	0xfffffffd
	.align		4
        /*0018*/ 	.word	0x00000000
	.align		4
        /*001c*/ 	.word	0xfffffffc


//--------------------- .text._Z17leaky_relu_kernelPKfPfi --------------------------
	.section	.text._Z17leaky_relu_kernelPKfPfi,"ax",@progbits
	.align	128
        .global         _Z17leaky_relu_kernelPKfPfi
        .type           _Z17leaky_relu_kernelPKfPfi,@function
        .size           _Z17leaky_relu_kernelPKfPfi,(.L_x_1 - _Z17leaky_relu_kernelPKfPfi)
        .other          _Z17leaky_relu_kernelPKfPfi,@"STO_CUDA_ENTRY STV_DEFAULT"
_Z17leaky_relu_kernelPKfPfi:
.text._Z17leaky_relu_kernelPKfPfi:
[----:B------:R-:W-:Y:S01]  /*0000*/  LDC R1, c[0x0][0x37c] ;  /* 0x0000df00ff017b82 */ /* 0x000fe20000000800 */
[----:B------:R-:W0:Y:S07]  /*0010*/  S2R R0, SR_TID.X ;  /* 0x0000000000007919 */ /* 0x000e2e0000002100 */
[----:B------:R-:W0:Y:S01]  /*0020*/  S2UR UR4, SR_CTAID.X ;  /* 0x00000000000479c3 */ /* 0x000e220000002500 */
[----:B------:R-:W1:Y:S07]  /*0030*/  LDCU UR5, c[0x0][0x390] ;  /* 0x00007200ff0577ac */ /* 0x000e6e0008000800 */
[----:B------:R-:W0:Y:S02]  /*0040*/  LDC R7, c[0x0][0x360] ;  /* 0x0000d800ff077b82 */ /* 0x000e240000000800 */
[----:B0-----:R-:W-:-:S05]  /*0050*/  IMAD R7, R7, UR4, R0 ;  /* 0x0000000407077c24 */ /* 0x001fca000f8e0200 */
[----:B-1----:R-:W-:-:S13]  /*0060*/  ISETP.GE.AND P0, PT, R7, UR5, PT ;  /* 0x0000000507007c0c */ /* 0x002fda000bf06270 */
[----:B------:R-:W-:Y:S05]  /*0070*/  @P0 EXIT ;  /* 0x000000000000094d */ /* 0x000fea0003800000 */
[----:B------:R-:W0:Y:S01]  /*0080*/  LDC.64 R2, c[0x0][0x380] ;  /* 0x0000e000ff027b82 */ /* 0x000e220000000a00 */
[----:B------:R-:W1:Y:S07]  /*0090*/  LDCU.64 UR4, c[0x0][0x358] ;  /* 0x00006b00ff0477ac */ /* 0x000e6e0008000a00 */
[----:B------:R-:W2:Y:S01]  /*00a0*/  LDC.64 R4, c[0x0][0x388] ;  /* 0x0000e200ff047b82 */ /* 0x000ea20000000a00 */
[----:B0-----:R-:W-:-:S06]  /*00b0*/  IMAD.WIDE R2, R7, 0x4, R2 ;  /* 0x0000000407027825 */ /* 0x001fcc00078e0202 */
[----:B-1----:R-:W3:Y:S01]  /*00c0*/  LDG.E R2, desc[UR4][R2.64] ;  /* 0x0000000402027981 */ /* 0x002ee2000c1e1900 */
[----:B--2---:R-:W-:Y:S01]  /*00d0*/  IMAD.WIDE R4, R7, 0x4, R4 ;  /* 0x0000000407047825 */ /* 0x004fe200078e0204 */
[----:B---3--:R-:W-:-:S03]  /*00e0*/  FSET.BF.LE.AND R11, R2, RZ, PT ;  /* 0x000000ff020b720a */ /* 0x008fc60003803000 */
[C---:B------:R-:W-:Y:S01]  /*00f0*/  FMUL R0, R2.reuse, 0.0099999997764825820923 ;  /* 0x3c23d70a02007820 */ /* 0x040fe20000400000 */
[----:B------:R-:W-:-:S03]  /*0100*/  FSET.BF.GT.AND R9, R2, RZ, PT ;  /* 0x000000ff0209720a */ /* 0x000fc60003804000 */
[----:B------:R-:W-:-:S04]  /*0110*/  FMUL R11, R0, R11 ;  /* 0x0000000b000b7220 */ /* 0x000fc80000400000 */
[----:B------:R-:W-:-:S05]  /*0120*/  FFMA R9, R2, R9, R11 ;  /* 0x0000000902097223 */ /* 0x000fca000000000b */
[----:B------:R-:W-:Y:S01]  /*0130*/  STG.E desc[UR4][R4.64], R9 ;  /* 0x0000000904007986 */ /* 0x000fe2000c101904 */
[----:B------:R-:W-:Y:S05]  /*0140*/  EXIT ;  /* 0x000000000000794d */ /* 0x000fea0003800000 */
.L_x_0:
[----:B------:R-:W-:-:S00]  /*0150*/  BRA `(.L_x_0) ;  /* 0xfffffffc00fc7947 */ /* 0x000fc0000383ffff */
[----:B------:R-:W-:-:S00]  /*0160*/  NOP ;  /* 0x0000000000007918 */ /* 0x000fc00000000000 */
        /* <DEDUP_REMOVED lines=9> */
.L_x_1:


//--------------------- .nv.shared.reserved.0     --------------------------
	.section	.nv.shared.reserved.0,"aw",@nobits
	.weak		__nv_reservedSMEM_offset_0_alias
	.size		__nv_reservedSMEM_offset_0_alias, 0, 64
	.other		__nv_reservedSMEM_offset_0_alias,@"STO_CUDA_RESERVED_SHARED STV_DEFAULT"
__nv_reservedSMEM_offset_0_alias:
	.zero		0
	.zero		64


//--------------------- .nv.constant0._Z17leaky_relu_kernelPKfPfi --------------------------
	.section	.nv.constant0._Z17leaky_relu_kernelPKfPfi,"a",@progbits
	.sectionflags	@""
	.align	4
.nv.constant0._Z17leaky_relu_kernelPKfPfi:
	.zero		916


//--------------------- SYMBOLS --------------------------

	.type		.nv.reservedSmem.offset0,@object
	.size		.nv.reservedSmem.offset0,0x4
